//
// Generated by NVIDIA NVVM Compiler
//
// Compiler Build ID: CL-36424714
// Cuda compilation tools, release 13.0, V13.0.88
// Based on NVVM 20.0.0
//

.version 9.0
.target sm_100
.address_size 64

	// .globl	_Z5hellov
.extern .func  (.param .b32 func_retval0) vprintf
(
	.param .b64 vprintf_param_0,
	.param .b64 vprintf_param_1
)
;
.global .align 1 .b8 $str[28] = {72, 101, 108, 108, 111, 32, 102, 114, 111, 109, 32, 71, 80, 85, 44, 32, 116, 104, 114, 101, 97, 100, 58, 37, 100, 33, 10};

.visible .entry _Z5hellov()
{
	.local .align 8 .b8 	__local_depot0[8];
	.reg .b64 	%SP;
	.reg .b64 	%SPL;
	.reg .b32 	%r<4>;
	.reg .b64 	%rd<5>;

	mov.u64 	%SPL, __local_depot0;
	cvta.local.u64 	%SP, %SPL;
	add.u64 	%rd1, %SP, 0;
	add.u64 	%rd2, %SPL, 0;
	mov.u32 	%r1, %tid.x;
	st.local.u32 	[%rd2], %r1;
	mov.u64 	%rd3, $str;
	cvta.global.u64 	%rd4, %rd3;
	{ // callseq 0, 0
	.param .b64 param0;
	st.param.b64 	[param0], %rd4;
	.param .b64 param1;
	st.param.b64 	[param1], %rd1;
	.param .b32 retval0;
	call.uni (retval0), 
	vprintf, 
	(
	param0, 
	param1
	);
	ld.param.b32 	%r2, [retval0];
	} // callseq 0
	ret;

}


// ===== COMPILED SASS (sm_100) =====

	.target	sm_100

	.elftype	@"ET_EXEC"


//--------------------- .note.nv.tkinfo           --------------------------
	.section	.note.nv.tkinfo,"",@"SHT_NOTE"
	.sectionflags	@"SHF_NOTE_NV_TKINFO"
	.tkinfo
        /*0018*/ 	.word	0x00000002
        /*0030*/ 	.string	""
        /*0030*/ 	.string	"ptxas"
        /*0030*/ 	.string	"Cuda compilation tools, release 13.0, V13.0.88"
        /*0030*/ 	.string	"Build cuda_13.0.r13.0/compiler.36424714_0"
        /*0030*/ 	.string	"-arch sm_100 -m 64 "



//--------------------- .note.nv.cuinfo           --------------------------
	.section	.note.nv.cuinfo,"",@"SHT_NOTE"
	.sectionflags	@"SHF_NOTE_NV_CUINFO"
        /*0018*/ 	.short	0x0002
        /*001a*/ 	.short	0x0064
        /*001c*/ 	.short	0x0082
	.zero		2


//--------------------- .nv.info                  --------------------------
	.section	.nv.info,"",@"SHT_CUDA_INFO"
	.align	4


	//----- nvinfo : EIATTR_REGCOUNT
	.align		4
        /*0000*/ 	.byte	0x04, 0x2f
        /*0002*/ 	.short	(.L_2 - .L_1)
	.align		4
.L_1:
        /*0004*/ 	.word	index@(_Z5hellov)
        /*0008*/ 	.word	0x00000018


	//----- nvinfo : EIATTR_FRAME_SIZE
	.align		4
.L_2:
        /*000c*/ 	.byte	0x04, 0x11
        /*000e*/ 	.short	(.L_4 - .L_3)
	.align		4
.L_3:
        /*0010*/ 	.word	index@(_Z5hellov)
        /*0014*/ 	.word	0x00000008


	//----- nvinfo : EIATTR_MIN_STACK_SIZE
	.align		4
.L_4:
        /*0018*/ 	.byte	0x04, 0x12
        /*001a*/ 	.short	(.L_6 - .L_5)
	.align		4
.L_5:
        /*001c*/ 	.word	index@(_Z5hellov)
        /*0020*/ 	.word	0x00000008
.L_6:


//--------------------- .nv.compat                --------------------------
	.section	.nv.compat,"",@"SHT_CUDA_COMPAT_INFO"
	.align	4
        /*0000*/ 	.byte	0x02, 0x09, 0x00, 0x00, 0x02, 0x02, 0x01, 0x00, 0x02, 0x05, 0x05, 0x00, 0x03, 0x07, 0x01, 0x01
        /*0010*/ 	.byte	0x02, 0x03, 0x00, 0x00, 0x02, 0x06, 0x01, 0x00, 0x04, 0x0b, 0x08, 0x00, 0x09, 0x00, 0x00, 0x00
        /*0020*/ 	.byte	0x00, 0x00, 0x00, 0x00


//--------------------- .nv.info._Z5hellov        --------------------------
	.section	.nv.info._Z5hellov,"",@"SHT_CUDA_INFO"
	.sectionflags	@""
	.align	4


	//----- nvinfo : EIATTR_CUDA_API_VERSION
	.align		4
        /*0000*/ 	.byte	0x04, 0x37
        /*0002*/ 	.short	(.L_8 - .L_7)
.L_7:
        /*0004*/ 	.word	0x00000082


	//----- nvinfo : EIATTR_SPARSE_MMA_MASK
	.align		4
.L_8:
        /*0008*/ 	.byte	0x03, 0x50
        /*000a*/ 	.short	0x0000


	//----- nvinfo : EIATTR_MAXREG_COUNT
	.align		4
        /*000c*/ 	.byte	0x03, 0x1b
        /*000e*/ 	.short	0x00ff


	//----- nvinfo : EIATTR_EXTERNS
	.align		4
        /*0010*/ 	.byte	0x04, 0x0f
        /*0012*/ 	.short	(.L_10 - .L_9)


	//   ....[0]....
	.align		4
.L_9:
        /*0014*/ 	.word	index@(vprintf)


	//----- nvinfo : EIATTR_MERCURY_ISA_VERSION
	.align		4
.L_10:
        /*0018*/ 	.byte	0x03, 0x5f
        /*001a*/ 	.short	0x0101


	//----- nvinfo : EIATTR_VRC_CTA_INIT_COUNT
	.align		4
        /*001c*/ 	.byte	0x02, 0x4a
	.zero		1
	.zero		1


	//----- nvinfo : EIATTR_SYSCALL_OFFSETS
	.align		4
        /*0020*/ 	.byte	0x04, 0x46
        /*0022*/ 	.short	(.L_12 - .L_11)


	//   ....[0]....
.L_11:
        /*0024*/ 	.word	0x000000e0


	//----- nvinfo : EIATTR_EXIT_INSTR_OFFSETS
	.align		4
.L_12:
        /*0028*/ 	.byte	0x04, 0x1c
        /*002a*/ 	.short	(.L_14 - .L_13)


	//   ....[0]....
.L_13:
        /*002c*/ 	.word	0x000000f0


	//----- nvinfo : EIATTR_SW_WAR
	.align		4
.L_14:
        /*0030*/ 	.byte	0x04, 0x36
        /*0032*/ 	.short	(.L_16 - .L_15)
.L_15:
        /*0034*/ 	.word	0x00000008
.L_16:


//--------------------- .nv.callgraph             --------------------------
	.section	.nv.callgraph,"",@"SHT_CUDA_CALLGRAPH"
	.align	4
	.sectionentsize	8
	.align		4
        /*0000*/ 	.word	0x00000000
	.align		4
        /*0004*/ 	.word	0xffffffff
	.align		4
        /*0008*/ 	.word	index@(_Z5hellov)
	.align		4
        /*000c*/ 	.word	index@(vprintf)
	.align		4
        /*0010*/ 	.word	0x00000000
	.align		4
        /*0014*/ 	.word	0xfffffffe
	.align		4
        /*0018*/ 	.word	0x00000000
	.align		4
        /*001c*/ 	.word	0xfffffffd
	.align		4
        /*0020*/ 	.word	0x00000000
	.align		4
        /*0024*/ 	.word	0xfffffffc


//--------------------- .nv.constant4             --------------------------
	.section	.nv.constant4,"a",@progbits
	.align	8
	.align		8
.nv.constant4:
        /*0000*/ 	.dword	vprintf
	.align		8
        /*0008*/ 	.dword	$str


//--------------------- .text._Z5hellov           --------------------------
	.section	.text._Z5hellov,"ax",@progbits
	.align	128
        .global         _Z5hellov
        .type           _Z5hellov,@function
        .size           _Z5hellov,(.L_x_2 - _Z5hellov)
        .other          _Z5hellov,@"STO_CUDA_ENTRY STV_DEFAULT"
_Z5hellov:
.text._Z5hellov:
[----:B------:R-:W0:Y:S01]  /*0000*/  LDC R1, c[0x0][0x37c] ;  /* 0x0000df00ff017b82 */ /* 0x000e220000000800 */
[----:B------:R-:W1:Y:S01]  /*0010*/  S2R R8, SR_TID.X ;  /* 0x0000000000087919 */ /* 0x000e620000002100 */
[----:B0-----:R-:W-:Y:S01]  /*0020*/  VIADD R1, R1, 0xfffffff8 ;  /* 0xfffffff801017836 */ /* 0x001fe20000000000 */
[----:B------:R-:W-:Y:S01]  /*0030*/  MOV R0, 0x0 ;  /* 0x0000000000007802 */ /* 0x000fe20000000f00 */
[----:B------:R-:W0:Y:S04]  /*0040*/  LDCU UR4, c[0x0][0x2f8] ;  /* 0x00005f00ff0477ac */ /* 0x000e280008000800 */
[----:B------:R2:W3:Y:S01]  /*0050*/  LDC.64 R2, c[0x4][R0] ;  /* 0x0100000000027b82 */ /* 0x0004e20000000a00 */
[----:B------:R-:W4:Y:S01]  /*0060*/  LDCU.64 UR6, c[0x4][0x8] ;  /* 0x01000100ff0677ac */ /* 0x000f220008000a00 */
[----:B------:R-:W5:Y:S01]  /*0070*/  LDCU UR5, c[0x0][0x2fc] ;  /* 0x00005f80ff0577ac */ /* 0x000f620008000800 */
[----:B0-----:R-:W-:Y:S01]  /*0080*/  IADD3 R6, P0, PT, R1, UR4, RZ ;  /* 0x0000000401067c10 */ /* 0x001fe2000ff1e0ff */
[----:B----4-:R-:W-:Y:S01]  /*0090*/  IMAD.U32 R4, RZ, RZ, UR6 ;  /* 0x00000006ff047e24 */ /* 0x010fe2000f8e00ff */
[----:B------:R-:W-:-:S03]  /*00a0*/  MOV R5, UR7 ;  /* 0x0000000700057c02 */ /* 0x000fc60008000f00 */
[----:B-----5:R-:W-:Y:S01]  /*00b0*/  IMAD.X R7, RZ, RZ, UR5, P0 ;  /* 0x00000005ff077e24 */ /* 0x020fe200080e06ff */
[----:B-1----:R2:W-:Y:S07]  /*00c0*/  STL [R1], R8 ;  /* 0x0000000801007387 */ /* 0x0025ee0000100800 */
[----:B------:R-:W-:-:S07]  /*00d0*/  LEPC R20, `(.L_x_0) ;  /* 0x000000001014794e */ /* 0x000fce0000000000 */
[----:B--23--:R-:W-:Y:S05]  /*00e0*/  CALL.ABS.NOINC R2 ;  /* 0x0000000002007343 */ /* 0x00cfea0003c00000 */
.L_x_0:
[----:B------:R-:W-:Y:S05]  /*00f0*/  EXIT ;  /* 0x000000000000794d */ /* 0x000fea0003800000 */
.L_x_1:
[----:B------:R-:W-:-:S00]  /*0100*/  BRA `(.L_x_1) ;  /* 0xfffffffc00fc7947 */ /* 0x000fc0000383ffff */
[----:B------:R-:W-:-:S00]  /*0110*/  NOP ;  /* 0x0000000000007918 */ /* 0x000fc00000000000 */
        /* <DEDUP_REMOVED lines=14> */
.L_x_2:


//--------------------- .nv.global.init           --------------------------
	.section	.nv.global.init,"aw",@progbits
.nv.global.init:
	.type		$str,@object
	.size		$str,(.L_0 - $str)
$str:
        /*0000*/ 	.byte	0x48, 0x65, 0x6c, 0x6c, 0x6f, 0x20, 0x66, 0x72, 0x6f, 0x6d, 0x20, 0x47, 0x50, 0x55, 0x2c, 0x20
        /*0010*/ 	.byte	0x74, 0x68, 0x72, 0x65, 0x61, 0x64, 0x3a, 0x25, 0x64, 0x21, 0x0a, 0x00
.L_0:


//--------------------- .nv.shared.reserved.0     --------------------------
	.section	.nv.shared.reserved.0,"aw",@nobits
	.weak		__nv_reservedSMEM_offset_0_alias
	.size		__nv_reservedSMEM_offset_0_alias, 0, 64
	.other		__nv_reservedSMEM_offset_0_alias,@"STO_CUDA_RESERVED_SHARED STV_DEFAULT"
__nv_reservedSMEM_offset_0_alias:
	.zero		0
	.zero		64


//--------------------- .nv.constant0._Z5hellov   --------------------------
	.section	.nv.constant0._Z5hellov,"a",@progbits
	.sectionflags	@""
	.align	4
.nv.constant0._Z5hellov:
	.zero		896


//--------------------- SYMBOLS --------------------------

	.type		.nv.reservedSmem.offset0,@object
	.size		.nv.reservedSmem.offset0,0x4
	.type		vprintf,@function
